//
// Generated by NVIDIA NVVM Compiler
//
// Compiler Build ID: CL-36424714
// Cuda compilation tools, release 13.0, V13.0.88
// Based on NVVM 20.0.0
//

.version 9.0
.target sm_100
.address_size 64

	// .globl	_ZN3cub18CUB_300001_SM_10006detail11EmptyKernelIvEEvv
.global .align 4 .b8 precalc_xorwow_matrix[102400];
.global .align 4 .b8 precalc_xorwow_offset_matrix[102400];
.global .align 4 .b8 mrg32k3aM1[2304];
.global .align 4 .b8 mrg32k3aM2[2304];
.global .align 4 .b8 mrg32k3aM1SubSeq[2016];
.global .align 4 .b8 mrg32k3aM2SubSeq[2016];
.global .align 4 .b8 mrg32k3aM1Seq[2304];
.global .align 4 .b8 mrg32k3aM2Seq[2304];
.const .align 8 .b8 __cr_lgamma_table[72];
.global .align 1 .b8 _ZN40_INTERNAL_eb369c0c_4_k_cu_418c8faf_615844cuda3std3__45__cpo5beginE[1];
.global .align 1 .b8 _ZN40_INTERNAL_eb369c0c_4_k_cu_418c8faf_615844cuda3std3__45__cpo3endE[1];
.global .align 1 .b8 _ZN40_INTERNAL_eb369c0c_4_k_cu_418c8faf_615844cuda3std3__45__cpo6cbeginE[1];
.global .align 1 .b8 _ZN40_INTERNAL_eb369c0c_4_k_cu_418c8faf_615844cuda3std3__45__cpo4cendE[1];
.global .align 1 .b8 _ZN40_INTERNAL_eb369c0c_4_k_cu_418c8faf_615844cuda3std3__45__cpo6rbeginE[1];
.global .align 1 .b8 _ZN40_INTERNAL_eb369c0c_4_k_cu_418c8faf_615844cuda3std3__45__cpo4rendE[1];
.global .align 1 .b8 _ZN40_INTERNAL_eb369c0c_4_k_cu_418c8faf_615844cuda3std3__45__cpo7crbeginE[1];
.global .align 1 .b8 _ZN40_INTERNAL_eb369c0c_4_k_cu_418c8faf_615844cuda3std3__45__cpo5crendE[1];
.global .align 1 .b8 _ZN40_INTERNAL_eb369c0c_4_k_cu_418c8faf_615844cuda3std3__442_GLOBAL__N__eb369c0c_4_k_cu_418c8faf_615846ignoreE[1];
.global .align 1 .b8 _ZN40_INTERNAL_eb369c0c_4_k_cu_418c8faf_615844cuda3std3__419piecewise_constructE[1];
.global .align 1 .b8 _ZN40_INTERNAL_eb369c0c_4_k_cu_418c8faf_615844cuda3std3__48in_placeE[1];
.global .align 1 .b8 _ZN40_INTERNAL_eb369c0c_4_k_cu_418c8faf_615844cuda3std3__420unreachable_sentinelE[1];
.global .align 1 .b8 _ZN40_INTERNAL_eb369c0c_4_k_cu_418c8faf_615844cuda3std3__47nulloptE[1];
.global .align 1 .b8 _ZN40_INTERNAL_eb369c0c_4_k_cu_418c8faf_615844cuda3std3__48unexpectE[1];
.global .align 1 .b8 _ZN40_INTERNAL_eb369c0c_4_k_cu_418c8faf_615844cuda3std6ranges3__45__cpo4swapE[1];
.global .align 1 .b8 _ZN40_INTERNAL_eb369c0c_4_k_cu_418c8faf_615844cuda3std6ranges3__45__cpo9iter_moveE[1];
.global .align 1 .b8 _ZN40_INTERNAL_eb369c0c_4_k_cu_418c8faf_615844cuda3std6ranges3__45__cpo5beginE[1];
.global .align 1 .b8 _ZN40_INTERNAL_eb369c0c_4_k_cu_418c8faf_615844cuda3std6ranges3__45__cpo3endE[1];
.global .align 1 .b8 _ZN40_INTERNAL_eb369c0c_4_k_cu_418c8faf_615844cuda3std6ranges3__45__cpo6cbeginE[1];
.global .align 1 .b8 _ZN40_INTERNAL_eb369c0c_4_k_cu_418c8faf_615844cuda3std6ranges3__45__cpo4cendE[1];
.global .align 1 .b8 _ZN40_INTERNAL_eb369c0c_4_k_cu_418c8faf_615844cuda3std6ranges3__45__cpo7advanceE[1];
.global .align 1 .b8 _ZN40_INTERNAL_eb369c0c_4_k_cu_418c8faf_615844cuda3std6ranges3__45__cpo9iter_swapE[1];
.global .align 1 .b8 _ZN40_INTERNAL_eb369c0c_4_k_cu_418c8faf_615844cuda3std6ranges3__45__cpo4nextE[1];
.global .align 1 .b8 _ZN40_INTERNAL_eb369c0c_4_k_cu_418c8faf_615844cuda3std6ranges3__45__cpo4prevE[1];
.global .align 1 .b8 _ZN40_INTERNAL_eb369c0c_4_k_cu_418c8faf_615844cuda3std6ranges3__45__cpo4dataE[1];
.global .align 1 .b8 _ZN40_INTERNAL_eb369c0c_4_k_cu_418c8faf_615844cuda3std6ranges3__45__cpo5cdataE[1];
.global .align 1 .b8 _ZN40_INTERNAL_eb369c0c_4_k_cu_418c8faf_615844cuda3std6ranges3__45__cpo4sizeE[1];
.global .align 1 .b8 _ZN40_INTERNAL_eb369c0c_4_k_cu_418c8faf_615844cuda3std6ranges3__45__cpo5ssizeE[1];
.global .align 1 .b8 _ZN40_INTERNAL_eb369c0c_4_k_cu_418c8faf_615844cuda3std6ranges3__45__cpo8distanceE[1];
.global .align 1 .b8 _ZN40_INTERNAL_eb369c0c_4_k_cu_418c8faf_615846thrust24THRUST_300001_SM_1000_NS6system6detail10sequential3seqE[1];
.global .align 1 .b8 _ZN40_INTERNAL_eb369c0c_4_k_cu_418c8faf_615846thrust24THRUST_300001_SM_1000_NS12placeholders2_1E[1];
.global .align 1 .b8 _ZN40_INTERNAL_eb369c0c_4_k_cu_418c8faf_615846thrust24THRUST_300001_SM_1000_NS12placeholders2_2E[1];
.global .align 1 .b8 _ZN40_INTERNAL_eb369c0c_4_k_cu_418c8faf_615846thrust24THRUST_300001_SM_1000_NS12placeholders2_3E[1];
.global .align 1 .b8 _ZN40_INTERNAL_eb369c0c_4_k_cu_418c8faf_615846thrust24THRUST_300001_SM_1000_NS12placeholders2_4E[1];
.global .align 1 .b8 _ZN40_INTERNAL_eb369c0c_4_k_cu_418c8faf_615846thrust24THRUST_300001_SM_1000_NS12placeholders2_5E[1];
.global .align 1 .b8 _ZN40_INTERNAL_eb369c0c_4_k_cu_418c8faf_615846thrust24THRUST_300001_SM_1000_NS12placeholders2_6E[1];
.global .align 1 .b8 _ZN40_INTERNAL_eb369c0c_4_k_cu_418c8faf_615846thrust24THRUST_300001_SM_1000_NS12placeholders2_7E[1];
.global .align 1 .b8 _ZN40_INTERNAL_eb369c0c_4_k_cu_418c8faf_615846thrust24THRUST_300001_SM_1000_NS12placeholders2_8E[1];
.global .align 1 .b8 _ZN40_INTERNAL_eb369c0c_4_k_cu_418c8faf_615846thrust24THRUST_300001_SM_1000_NS12placeholders2_9E[1];
.global .align 1 .b8 _ZN40_INTERNAL_eb369c0c_4_k_cu_418c8faf_615846thrust24THRUST_300001_SM_1000_NS12placeholders3_10E[1];

.visible .entry _ZN3cub18CUB_300001_SM_10006detail11EmptyKernelIvEEvv()
{


	ret;

}


// ===== COMPILED SASS (sm_100) =====

	.target	sm_100

	.elftype	@"ET_EXEC"


//--------------------- .note.nv.tkinfo           --------------------------
	.section	.note.nv.tkinfo,"",@"SHT_NOTE"
	.sectionflags	@"SHF_NOTE_NV_TKINFO"
	.tkinfo
        /*0018*/ 	.word	0x00000002
        /*0030*/ 	.string	""
        /*0030*/ 	.string	"ptxas"
        /*0030*/ 	.string	"Cuda compilation tools, release 13.0, V13.0.88"
        /*0030*/ 	.string	"Build cuda_13.0.r13.0/compiler.36424714_0"
        /*0030*/ 	.string	"-arch sm_100 -m 64 "



//--------------------- .note.nv.cuinfo           --------------------------
	.section	.note.nv.cuinfo,"",@"SHT_NOTE"
	.sectionflags	@"SHF_NOTE_NV_CUINFO"
        /*0018*/ 	.short	0x0002
        /*001a*/ 	.short	0x0064
        /*001c*/ 	.short	0x0082
	.zero		2


//--------------------- .nv.info                  --------------------------
	.section	.nv.info,"",@"SHT_CUDA_INFO"
	.align	4


	//----- nvinfo : EIATTR_REGCOUNT
	.align		4
        /*0000*/ 	.byte	0x04, 0x2f
        /*0002*/ 	.short	(.L_50 - .L_49)
	.align		4
.L_49:
        /*0004*/ 	.word	index@(_ZN3cub18CUB_300001_SM_10006detail11EmptyKernelIvEEvv)
        /*0008*/ 	.word	0x00000004


	//----- nvinfo : EIATTR_FRAME_SIZE
	.align		4
.L_50:
        /*000c*/ 	.byte	0x04, 0x11
        /*000e*/ 	.short	(.L_52 - .L_51)
	.align		4
.L_51:
        /*0010*/ 	.word	index@(_ZN3cub18CUB_300001_SM_10006detail11EmptyKernelIvEEvv)
        /*0014*/ 	.word	0x00000000


	//----- nvinfo : EIATTR_MIN_STACK_SIZE
	.align		4
.L_52:
        /*0018*/ 	.byte	0x04, 0x12
        /*001a*/ 	.short	(.L_54 - .L_53)
	.align		4
.L_53:
        /*001c*/ 	.word	index@(_ZN3cub18CUB_300001_SM_10006detail11EmptyKernelIvEEvv)
        /*0020*/ 	.word	0x00000000
.L_54:


//--------------------- .nv.compat                --------------------------
	.section	.nv.compat,"",@"SHT_CUDA_COMPAT_INFO"
	.align	4
        /*0000*/ 	.byte	0x02, 0x09, 0x00, 0x00, 0x02, 0x02, 0x01, 0x00, 0x02, 0x05, 0x05, 0x00, 0x03, 0x07, 0x01, 0x01
        /*0010*/ 	.byte	0x02, 0x03, 0x00, 0x00, 0x02, 0x06, 0x01, 0x00, 0x04, 0x0b, 0x08, 0x00, 0x09, 0x00, 0x00, 0x00
        /*0020*/ 	.byte	0x00, 0x00, 0x00, 0x00


//--------------------- .nv.info._ZN3cub18CUB_300001_SM_10006detail11EmptyKernelIvEEvv --------------------------
	.section	.nv.info._ZN3cub18CUB_300001_SM_10006detail11EmptyKernelIvEEvv,"",@"SHT_CUDA_INFO"
	.sectionflags	@""
	.align	4


	//----- nvinfo : EIATTR_CUDA_API_VERSION
	.align		4
        /*0000*/ 	.byte	0x04, 0x37
        /*0002*/ 	.short	(.L_56 - .L_55)
.L_55:
        /*0004*/ 	.word	0x00000082


	//----- nvinfo : EIATTR_SPARSE_MMA_MASK
	.align		4
.L_56:
        /*0008*/ 	.byte	0x03, 0x50
        /*000a*/ 	.short	0x0000


	//----- nvinfo : EIATTR_MAXREG_COUNT
	.align		4
        /*000c*/ 	.byte	0x03, 0x1b
        /*000e*/ 	.short	0x00ff


	//----- nvinfo : EIATTR_MERCURY_ISA_VERSION
	.align		4
        /*0010*/ 	.byte	0x03, 0x5f
        /*0012*/ 	.short	0x0101


	//----- nvinfo : EIATTR_VRC_CTA_INIT_COUNT
	.align		4
        /*0014*/ 	.byte	0x02, 0x4a
	.zero		1
	.zero		1


	//----- nvinfo : EIATTR_EXIT_INSTR_OFFSETS
	.align		4
        /*0018*/ 	.byte	0x04, 0x1c
        /*001a*/ 	.short	(.L_58 - .L_57)


	//   ....[0]....
.L_57:
        /*001c*/ 	.word	0x00000010


	//----- nvinfo : EIATTR_SW_WAR
	.align		4
.L_58:
        /*0020*/ 	.byte	0x04, 0x36
        /*0022*/ 	.short	(.L_60 - .L_59)
.L_59:
        /*0024*/ 	.word	0x00000008
.L_60:


//--------------------- .nv.callgraph             --------------------------
	.section	.nv.callgraph,"",@"SHT_CUDA_CALLGRAPH"
	.align	4
	.sectionentsize	8
	.align		4
        /*0000*/ 	.word	0x00000000
	.align		4
        /*0004*/ 	.word	0xffffffff
	.align		4
        /*0008*/ 	.word	0x00000000
	.align		4
        /*000c*/ 	.word	0xfffffffe
	.align		4
        /*0010*/ 	.word	0x00000000
	.align		4
        /*0014*/ 	.word	0xfffffffd
	.align		4
        /*0018*/ 	.word	0x00000000
	.align		4
        /*001c*/ 	.word	0xfffffffc


//--------------------- .nv.constant4             --------------------------
	.section	.nv.constant4,"a",@progbits
	.align	8
	.align		8
.nv.constant4:
        /*0000*/ 	.dword	precalc_xorwow_matrix
	.align		8
        /*0008*/ 	.dword	precalc_xorwow_offset_matrix
	.align		8
        /*0010*/ 	.dword	mrg32k3aM1
	.align		8
        /*0018*/ 	.dword	mrg32k3aM2
	.align		8
        /*0020*/ 	.dword	mrg32k3aM1SubSeq
	.align		8
        /*0028*/ 	.dword	mrg32k3aM2SubSeq
	.align		8
        /*0030*/ 	.dword	mrg32k3aM1Seq
	.align		8
        /*0038*/ 	.dword	mrg32k3aM2Seq
	.align		8
        /*0040*/ 	.dword	_ZN40_INTERNAL_eb369c0c_4_k_cu_418c8faf_620424cuda3std3__45__cpo5beginE
	.align		8
        /*0048*/ 	.dword	_ZN40_INTERNAL_eb369c0c_4_k_cu_418c8faf_620424cuda3std3__45__cpo3endE
	.align		8
        /*0050*/ 	.dword	_ZN40_INTERNAL_eb369c0c_4_k_cu_418c8faf_620424cuda3std3__45__cpo6cbeginE
	.align		8
        /*0058*/ 	.dword	_ZN40_INTERNAL_eb369c0c_4_k_cu_418c8faf_620424cuda3std3__45__cpo4cendE
	.align		8
        /*0060*/ 	.dword	_ZN40_INTERNAL_eb369c0c_4_k_cu_418c8faf_620424cuda3std3__45__cpo6rbeginE
	.align		8
        /*0068*/ 	.dword	_ZN40_INTERNAL_eb369c0c_4_k_cu_418c8faf_620424cuda3std3__45__cpo4rendE
	.align		8
        /*0070*/ 	.dword	_ZN40_INTERNAL_eb369c0c_4_k_cu_418c8faf_620424cuda3std3__45__cpo7crbeginE
	.align		8
        /*0078*/ 	.dword	_ZN40_INTERNAL_eb369c0c_4_k_cu_418c8faf_620424cuda3std3__45__cpo5crendE
	.align		8
        /*0080*/ 	.dword	_ZN40_INTERNAL_eb369c0c_4_k_cu_418c8faf_620424cuda3std3__442_GLOBAL__N__eb369c0c_4_k_cu_418c8faf_620426ignoreE
	.align		8
        /*0088*/ 	.dword	_ZN40_INTERNAL_eb369c0c_4_k_cu_418c8faf_620424cuda3std3__419piecewise_constructE
	.align		8
        /*0090*/ 	.dword	_ZN40_INTERNAL_eb369c0c_4_k_cu_418c8faf_620424cuda3std3__48in_placeE
	.align		8
        /*0098*/ 	.dword	_ZN40_INTERNAL_eb369c0c_4_k_cu_418c8faf_620424cuda3std3__420unreachable_sentinelE
	.align		8
        /*00a0*/ 	.dword	_ZN40_INTERNAL_eb369c0c_4_k_cu_418c8faf_620424cuda3std3__47nulloptE
	.align		8
        /*00a8*/ 	.dword	_ZN40_INTERNAL_eb369c0c_4_k_cu_418c8faf_620424cuda3std3__48unexpectE
	.align		8
        /*00b0*/ 	.dword	_ZN40_INTERNAL_eb369c0c_4_k_cu_418c8faf_620424cuda3std6ranges3__45__cpo4swapE
	.align		8
        /*00b8*/ 	.dword	_ZN40_INTERNAL_eb369c0c_4_k_cu_418c8faf_620424cuda3std6ranges3__45__cpo9iter_moveE
	.align		8
        /*00c0*/ 	.dword	_ZN40_INTERNAL_eb369c0c_4_k_cu_418c8faf_620424cuda3std6ranges3__45__cpo5beginE
	.align		8
        /*00c8*/ 	.dword	_ZN40_INTERNAL_eb369c0c_4_k_cu_418c8faf_620424cuda3std6ranges3__45__cpo3endE
	.align		8
        /*00d0*/ 	.dword	_ZN40_INTERNAL_eb369c0c_4_k_cu_418c8faf_620424cuda3std6ranges3__45__cpo6cbeginE
	.align		8
        /*00d8*/ 	.dword	_ZN40_INTERNAL_eb369c0c_4_k_cu_418c8faf_620424cuda3std6ranges3__45__cpo4cendE
	.align		8
        /*00e0*/ 	.dword	_ZN40_INTERNAL_eb369c0c_4_k_cu_418c8faf_620424cuda3std6ranges3__45__cpo7advanceE
	.align		8
        /*00e8*/ 	.dword	_ZN40_INTERNAL_eb369c0c_4_k_cu_418c8faf_620424cuda3std6ranges3__45__cpo9iter_swapE
	.align		8
        /*00f0*/ 	.dword	_ZN40_INTERNAL_eb369c0c_4_k_cu_418c8faf_620424cuda3std6ranges3__45__cpo4nextE
	.align		8
        /*00f8*/ 	.dword	_ZN40_INTERNAL_eb369c0c_4_k_cu_418c8faf_620424cuda3std6ranges3__45__cpo4prevE
	.align		8
        /*0100*/ 	.dword	_ZN40_INTERNAL_eb369c0c_4_k_cu_418c8faf_620424cuda3std6ranges3__45__cpo4dataE
	.align		8
        /*0108*/ 	.dword	_ZN40_INTERNAL_eb369c0c_4_k_cu_418c8faf_620424cuda3std6ranges3__45__cpo5cdataE
	.align		8
        /*0110*/ 	.dword	_ZN40_INTERNAL_eb369c0c_4_k_cu_418c8faf_620424cuda3std6ranges3__45__cpo4sizeE
	.align		8
        /*0118*/ 	.dword	_ZN40_INTERNAL_eb369c0c_4_k_cu_418c8faf_620424cuda3std6ranges3__45__cpo5ssizeE
	.align		8
        /*0120*/ 	.dword	_ZN40_INTERNAL_eb369c0c_4_k_cu_418c8faf_620424cuda3std6ranges3__45__cpo8distanceE
	.align		8
        /*0128*/ 	.dword	_ZN40_INTERNAL_eb369c0c_4_k_cu_418c8faf_620426thrust24THRUST_300001_SM_1000_NS6system6detail10sequential3seqE
	.align		8
        /*0130*/ 	.dword	_ZN40_INTERNAL_eb369c0c_4_k_cu_418c8faf_620426thrust24THRUST_300001_SM_1000_NS12placeholders2_1E
	.align		8
        /*0138*/ 	.dword	_ZN40_INTERNAL_eb369c0c_4_k_cu_418c8faf_620426thrust24THRUST_300001_SM_1000_NS12placeholders2_2E
	.align		8
        /*0140*/ 	.dword	_ZN40_INTERNAL_eb369c0c_4_k_cu_418c8faf_620426thrust24THRUST_300001_SM_1000_NS12placeholders2_3E
	.align		8
        /*0148*/ 	.dword	_ZN40_INTERNAL_eb369c0c_4_k_cu_418c8faf_620426thrust24THRUST_300001_SM_1000_NS12placeholders2_4E
	.align		8
        /*0150*/ 	.dword	_ZN40_INTERNAL_eb369c0c_4_k_cu_418c8faf_620426thrust24THRUST_300001_SM_1000_NS12placeholders2_5E
	.align		8
        /*0158*/ 	.dword	_ZN40_INTERNAL_eb369c0c_4_k_cu_418c8faf_620426thrust24THRUST_300001_SM_1000_NS12placeholders2_6E
	.align		8
        /*0160*/ 	.dword	_ZN40_INTERNAL_eb369c0c_4_k_cu_418c8faf_620426thrust24THRUST_300001_SM_1000_NS12placeholders2_7E
	.align		8
        /*0168*/ 	.dword	_ZN40_INTERNAL_eb369c0c_4_k_cu_418c8faf_620426thrust24THRUST_300001_SM_1000_NS12placeholders2_8E
	.align		8
        /*0170*/ 	.dword	_ZN40_INTERNAL_eb369c0c_4_k_cu_418c8faf_620426thrust24THRUST_300001_SM_1000_NS12placeholders2_9E
	.align		8
        /*0178*/ 	.dword	_ZN40_INTERNAL_eb369c0c_4_k_cu_418c8faf_620426thrust24THRUST_300001_SM_1000_NS12placeholders3_10E


//--------------------- .nv.constant3             --------------------------
	.section	.nv.constant3,"a",@progbits
	.align	8
.nv.constant3:
	.type		__cr_lgamma_table,@object
	.size		__cr_lgamma_table,(.L_8 - __cr_lgamma_table)
__cr_lgamma_table:
        /*0000*/ 	.byte	0x00, 0x00, 0x00, 0x00, 0x00, 0x00, 0x00, 0x00, 0x00, 0x00, 0x00, 0x00, 0x00, 0x00, 0x00, 0x00
        /*0010*/ 	.byte	0xef, 0x39, 0xfa, 0xfe, 0x42, 0x2e, 0xe6, 0x3f, 0x02, 0x20, 0x2a, 0xfa, 0x0b, 0xab, 0xfc, 0x3f
        /*0020*/ 	.byte	0xf9, 0x2c, 0x92, 0x7c, 0xa7, 0x6c, 0x09, 0x40, 0xc9, 0x79, 0x44, 0x3c, 0x64, 0x26, 0x13, 0x40
        /*0030*/ 	.byte	0xca, 0x01, 0xcf, 0x3a, 0x27, 0x51, 0x1a, 0x40, 0x30, 0xcc, 0x2d, 0xf3, 0xe1, 0x0c, 0x21, 0x40
        /*0040*/ 	.byte	0x0d, 0xb7, 0xfc, 0x82, 0x8e, 0x35, 0x25, 0x40
.L_8:


//--------------------- .text._ZN3cub18CUB_300001_SM_10006detail11EmptyKernelIvEEvv --------------------------
	.section	.text._ZN3cub18CUB_300001_SM_10006detail11EmptyKernelIvEEvv,"ax",@progbits
	.align	128
        .global         _ZN3cub18CUB_300001_SM_10006detail11EmptyKernelIvEEvv
        .type           _ZN3cub18CUB_300001_SM_10006detail11EmptyKernelIvEEvv,@function
        .size           _ZN3cub18CUB_300001_SM_10006detail11EmptyKernelIvEEvv,(.L_x_1 - _ZN3cub18CUB_300001_SM_10006detail11EmptyKernelIvEEvv)
        .other          _ZN3cub18CUB_300001_SM_10006detail11EmptyKernelIvEEvv,@"STO_CUDA_ENTRY STV_DEFAULT"
_ZN3cub18CUB_300001_SM_10006detail11EmptyKernelIvEEvv:
.text._ZN3cub18CUB_300001_SM_10006detail11EmptyKernelIvEEvv:
[----:B------:R-:W-:Y:S01]  /*0000*/  LDC R1, c[0x0][0x37c] ;  /* 0x0000df00ff017b82 */ /* 0x000fe20000000800 */
[----:B------:R-:W-:Y:S05]  /*0010*/  EXIT ;  /* 0x000000000000794d */ /* 0x000fea0003800000 */
.L_x_0:
[----:B------:R-:W-:-:S00]  /*0020*/  BRA `(.L_x_0) ;  /* 0xfffffffc00fc7947 */ /* 0x000fc0000383ffff */
[----:B------:R-:W-:-:S00]  /*0030*/  NOP ;  /* 0x0000000000007918 */ /* 0x000fc00000000000 */
        /* <DEDUP_REMOVED lines=12> */
.L_x_1:


//--------------------- .nv.global.init           --------------------------
	.section	.nv.global.init,"aw",@progbits
	.align	4
.nv.global.init:
	.type		mrg32k3aM1SubSeq,@object
	.size		mrg32k3aM1SubSeq,(mrg32k3aM2SubSeq - mrg32k3aM1SubSeq)
mrg32k3aM1SubSeq:
        /*0000*/ 	.byte	0x0b, 0xcc, 0xee, 0x04, 0x73, 0x29, 0x8b, 0x6f, 0xf6, 0x53, 0x03, 0xf6, 0x23, 0xf6, 0xea, 0xda
        /* <DEDUP_REMOVED lines=125> */
	.type		mrg32k3aM2SubSeq,@object
	.size		mrg32k3aM2SubSeq,(mrg32k3aM1 - mrg32k3aM2SubSeq)
mrg32k3aM2SubSeq:
        /* <DEDUP_REMOVED lines=126> */
	.type		mrg32k3aM1,@object
	.size		mrg32k3aM1,(mrg32k3aM1Seq - mrg32k3aM1)
mrg32k3aM1:
        /* <DEDUP_REMOVED lines=144> */
	.type		mrg32k3aM1Seq,@object
	.size		mrg32k3aM1Seq,(mrg32k3aM2 - mrg32k3aM1Seq)
mrg32k3aM1Seq:
        /* <DEDUP_REMOVED lines=144> */
	.type		mrg32k3aM2,@object
	.size		mrg32k3aM2,(mrg32k3aM2Seq - mrg32k3aM2)
mrg32k3aM2:
        /* <DEDUP_REMOVED lines=144> */
	.type		mrg32k3aM2Seq,@object
	.size		mrg32k3aM2Seq,(precalc_xorwow_matrix - mrg32k3aM2Seq)
mrg32k3aM2Seq:
        /* <DEDUP_REMOVED lines=144> */
	.type		precalc_xorwow_matrix,@object
	.size		precalc_xorwow_matrix,(precalc_xorwow_offset_matrix - precalc_xorwow_matrix)
precalc_xorwow_matrix:
        /* <DEDUP_REMOVED lines=6400> */
	.type		precalc_xorwow_offset_matrix,@object
	.size		precalc_xorwow_offset_matrix,(.L_1 - precalc_xorwow_offset_matrix)
precalc_xorwow_offset_matrix:
        /* <DEDUP_REMOVED lines=6400> */
.L_1:


//--------------------- .nv.shared.reserved.0     --------------------------
	.section	.nv.shared.reserved.0,"aw",@nobits
	.weak		__nv_reservedSMEM_offset_0_alias
	.size		__nv_reservedSMEM_offset_0_alias, 0, 64
	.other		__nv_reservedSMEM_offset_0_alias,@"STO_CUDA_RESERVED_SHARED STV_DEFAULT"
__nv_reservedSMEM_offset_0_alias:
	.zero		0
	.zero		64


//--------------------- .nv.global                --------------------------
	.section	.nv.global,"aw",@nobits
.nv.global:
	.type		_ZN40_INTERNAL_eb369c0c_4_k_cu_418c8faf_620426thrust24THRUST_300001_SM_1000_NS12placeholders2_5E,@object
	.size		_ZN40_INTERNAL_eb369c0c_4_k_cu_418c8faf_620426thrust24THRUST_300001_SM_1000_NS12placeholders2_5E,(_ZN40_INTERNAL_eb369c0c_4_k_cu_418c8faf_620424cuda3std3__45__cpo6cbeginE - _ZN40_INTERNAL_eb369c0c_4_k_cu_418c8faf_620426thrust24THRUST_300001_SM_1000_NS12placeholders2_5E)
_ZN40_INTERNAL_eb369c0c_4_k_cu_418c8faf_620426thrust24THRUST_300001_SM_1000_NS12placeholders2_5E:
	.zero		1
	.type		_ZN40_INTERNAL_eb369c0c_4_k_cu_418c8faf_620424cuda3std3__45__cpo6cbeginE,@object
	.size		_ZN40_INTERNAL_eb369c0c_4_k_cu_418c8faf_620424cuda3std3__45__cpo6cbeginE,(_ZN40_INTERNAL_eb369c0c_4_k_cu_418c8faf_620424cuda3std6ranges3__45__cpo6cbeginE - _ZN40_INTERNAL_eb369c0c_4_k_cu_418c8faf_620424cuda3std3__45__cpo6cbeginE)
_ZN40_INTERNAL_eb369c0c_4_k_cu_418c8faf_620424cuda3std3__45__cpo6cbeginE:
	.zero		1
	.type		_ZN40_INTERNAL_eb369c0c_4_k_cu_418c8faf_620424cuda3std6ranges3__45__cpo6cbeginE,@object
	.size		_ZN40_INTERNAL_eb369c0c_4_k_cu_418c8faf_620424cuda3std6ranges3__45__cpo6cbeginE,(_ZN40_INTERNAL_eb369c0c_4_k_cu_418c8faf_620424cuda3std3__48in_placeE - _ZN40_INTERNAL_eb369c0c_4_k_cu_418c8faf_620424cuda3std6ranges3__45__cpo6cbeginE)
_ZN40_INTERNAL_eb369c0c_4_k_cu_418c8faf_620424cuda3std6ranges3__45__cpo6cbeginE:
	.zero		1
	.type		_ZN40_INTERNAL_eb369c0c_4_k_cu_418c8faf_620424cuda3std3__48in_placeE,@object
	.size		_ZN40_INTERNAL_eb369c0c_4_k_cu_418c8faf_620424cuda3std3__48in_placeE,(_ZN40_INTERNAL_eb369c0c_4_k_cu_418c8faf_620424cuda3std6ranges3__45__cpo4sizeE - _ZN40_INTERNAL_eb369c0c_4_k_cu_418c8faf_620424cuda3std3__48in_placeE)
_ZN40_INTERNAL_eb369c0c_4_k_cu_418c8faf_620424cuda3std3__48in_placeE:
	.zero		1
	.type		_ZN40_INTERNAL_eb369c0c_4_k_cu_418c8faf_620424cuda3std6ranges3__45__cpo4sizeE,@object
	.size		_ZN40_INTERNAL_eb369c0c_4_k_cu_418c8faf_620424cuda3std6ranges3__45__cpo4sizeE,(_ZN40_INTERNAL_eb369c0c_4_k_cu_418c8faf_620426thrust24THRUST_300001_SM_1000_NS12placeholders2_9E - _ZN40_INTERNAL_eb369c0c_4_k_cu_418c8faf_620424cuda3std6ranges3__45__cpo4sizeE)
_ZN40_INTERNAL_eb369c0c_4_k_cu_418c8faf_620424cuda3std6ranges3__45__cpo4sizeE:
	.zero		1
	.type		_ZN40_INTERNAL_eb369c0c_4_k_cu_418c8faf_620426thrust24THRUST_300001_SM_1000_NS12placeholders2_9E,@object
	.size		_ZN40_INTERNAL_eb369c0c_4_k_cu_418c8faf_620426thrust24THRUST_300001_SM_1000_NS12placeholders2_9E,(_ZN40_INTERNAL_eb369c0c_4_k_cu_418c8faf_620424cuda3std3__45__cpo7crbeginE - _ZN40_INTERNAL_eb369c0c_4_k_cu_418c8faf_620426thrust24THRUST_300001_SM_1000_NS12placeholders2_9E)
_ZN40_INTERNAL_eb369c0c_4_k_cu_418c8faf_620426thrust24THRUST_300001_SM_1000_NS12placeholders2_9E:
	.zero		1
	.type		_ZN40_INTERNAL_eb369c0c_4_k_cu_418c8faf_620424cuda3std3__45__cpo7crbeginE,@object
	.size		_ZN40_INTERNAL_eb369c0c_4_k_cu_418c8faf_620424cuda3std3__45__cpo7crbeginE,(_ZN40_INTERNAL_eb369c0c_4_k_cu_418c8faf_620424cuda3std6ranges3__45__cpo4nextE - _ZN40_INTERNAL_eb369c0c_4_k_cu_418c8faf_620424cuda3std3__45__cpo7crbeginE)
_ZN40_INTERNAL_eb369c0c_4_k_cu_418c8faf_620424cuda3std3__45__cpo7crbeginE:
	.zero		1
	.type		_ZN40_INTERNAL_eb369c0c_4_k_cu_418c8faf_620424cuda3std6ranges3__45__cpo4nextE,@object
	.size		_ZN40_INTERNAL_eb369c0c_4_k_cu_418c8faf_620424cuda3std6ranges3__45__cpo4nextE,(_ZN40_INTERNAL_eb369c0c_4_k_cu_418c8faf_620424cuda3std6ranges3__45__cpo4swapE - _ZN40_INTERNAL_eb369c0c_4_k_cu_418c8faf_620424cuda3std6ranges3__45__cpo4nextE)
_ZN40_INTERNAL_eb369c0c_4_k_cu_418c8faf_620424cuda3std6ranges3__45__cpo4nextE:
	.zero		1
	.type		_ZN40_INTERNAL_eb369c0c_4_k_cu_418c8faf_620424cuda3std6ranges3__45__cpo4swapE,@object
	.size		_ZN40_INTERNAL_eb369c0c_4_k_cu_418c8faf_620424cuda3std6ranges3__45__cpo4swapE,(_ZN40_INTERNAL_eb369c0c_4_k_cu_418c8faf_620426thrust24THRUST_300001_SM_1000_NS12placeholders2_1E - _ZN40_INTERNAL_eb369c0c_4_k_cu_418c8faf_620424cuda3std6ranges3__45__cpo4swapE)
_ZN40_INTERNAL_eb369c0c_4_k_cu_418c8faf_620424cuda3std6ranges3__45__cpo4swapE:
	.zero		1
	.type		_ZN40_INTERNAL_eb369c0c_4_k_cu_418c8faf_620426thrust24THRUST_300001_SM_1000_NS12placeholders2_1E,@object
	.size		_ZN40_INTERNAL_eb369c0c_4_k_cu_418c8faf_620426thrust24THRUST_300001_SM_1000_NS12placeholders2_1E,(_ZN40_INTERNAL_eb369c0c_4_k_cu_418c8faf_620426thrust24THRUST_300001_SM_1000_NS12placeholders2_3E - _ZN40_INTERNAL_eb369c0c_4_k_cu_418c8faf_620426thrust24THRUST_300001_SM_1000_NS12placeholders2_1E)
_ZN40_INTERNAL_eb369c0c_4_k_cu_418c8faf_620426thrust24THRUST_300001_SM_1000_NS12placeholders2_1E:
	.zero		1
	.type		_ZN40_INTERNAL_eb369c0c_4_k_cu_418c8faf_620426thrust24THRUST_300001_SM_1000_NS12placeholders2_3E,@object
	.size		_ZN40_INTERNAL_eb369c0c_4_k_cu_418c8faf_620426thrust24THRUST_300001_SM_1000_NS12placeholders2_3E,(_ZN40_INTERNAL_eb369c0c_4_k_cu_418c8faf_620424cuda3std3__45__cpo5beginE - _ZN40_INTERNAL_eb369c0c_4_k_cu_418c8faf_620426thrust24THRUST_300001_SM_1000_NS12placeholders2_3E)
_ZN40_INTERNAL_eb369c0c_4_k_cu_418c8faf_620426thrust24THRUST_300001_SM_1000_NS12placeholders2_3E:
	.zero		1
	.type		_ZN40_INTERNAL_eb369c0c_4_k_cu_418c8faf_620424cuda3std3__45__cpo5beginE,@object
	.size		_ZN40_INTERNAL_eb369c0c_4_k_cu_418c8faf_620424cuda3std3__45__cpo5beginE,(_ZN40_INTERNAL_eb369c0c_4_k_cu_418c8faf_620424cuda3std6ranges3__45__cpo5beginE - _ZN40_INTERNAL_eb369c0c_4_k_cu_418c8faf_620424cuda3std3__45__cpo5beginE)
_ZN40_INTERNAL_eb369c0c_4_k_cu_418c8faf_620424cuda3std3__45__cpo5beginE:
	.zero		1
	.type		_ZN40_INTERNAL_eb369c0c_4_k_cu_418c8faf_620424cuda3std6ranges3__45__cpo5beginE,@object
	.size		_ZN40_INTERNAL_eb369c0c_4_k_cu_418c8faf_620424cuda3std6ranges3__45__cpo5beginE,(_ZN40_INTERNAL_eb369c0c_4_k_cu_418c8faf_620424cuda3std3__442_GLOBAL__N__eb369c0c_4_k_cu_418c8faf_620426ignoreE - _ZN40_INTERNAL_eb369c0c_4_k_cu_418c8faf_620424cuda3std6ranges3__45__cpo5beginE)
_ZN40_INTERNAL_eb369c0c_4_k_cu_418c8faf_620424cuda3std6ranges3__45__cpo5beginE:
	.zero		1
	.type		_ZN40_INTERNAL_eb369c0c_4_k_cu_418c8faf_620424cuda3std3__442_GLOBAL__N__eb369c0c_4_k_cu_418c8faf_620426ignoreE,@object
	.size		_ZN40_INTERNAL_eb369c0c_4_k_cu_418c8faf_620424cuda3std3__442_GLOBAL__N__eb369c0c_4_k_cu_418c8faf_620426ignoreE,(_ZN40_INTERNAL_eb369c0c_4_k_cu_418c8faf_620424cuda3std6ranges3__45__cpo4dataE - _ZN40_INTERNAL_eb369c0c_4_k_cu_418c8faf_620424cuda3std3__442_GLOBAL__N__eb369c0c_4_k_cu_418c8faf_620426ignoreE)
_ZN40_INTERNAL_eb369c0c_4_k_cu_418c8faf_620424cuda3std3__442_GLOBAL__N__eb369c0c_4_k_cu_418c8faf_620426ignoreE:
	.zero		1
	.type		_ZN40_INTERNAL_eb369c0c_4_k_cu_418c8faf_620424cuda3std6ranges3__45__cpo4dataE,@object
	.size		_ZN40_INTERNAL_eb369c0c_4_k_cu_418c8faf_620424cuda3std6ranges3__45__cpo4dataE,(_ZN40_INTERNAL_eb369c0c_4_k_cu_418c8faf_620426thrust24THRUST_300001_SM_1000_NS12placeholders2_7E - _ZN40_INTERNAL_eb369c0c_4_k_cu_418c8faf_620424cuda3std6ranges3__45__cpo4dataE)
_ZN40_INTERNAL_eb369c0c_4_k_cu_418c8faf_620424cuda3std6ranges3__45__cpo4dataE:
	.zero		1
	.type		_ZN40_INTERNAL_eb369c0c_4_k_cu_418c8faf_620426thrust24THRUST_300001_SM_1000_NS12placeholders2_7E,@object
	.size		_ZN40_INTERNAL_eb369c0c_4_k_cu_418c8faf_620426thrust24THRUST_300001_SM_1000_NS12placeholders2_7E,(_ZN40_INTERNAL_eb369c0c_4_k_cu_418c8faf_620424cuda3std3__45__cpo6rbeginE - _ZN40_INTERNAL_eb369c0c_4_k_cu_418c8faf_620426thrust24THRUST_300001_SM_1000_NS12placeholders2_7E)
_ZN40_INTERNAL_eb369c0c_4_k_cu_418c8faf_620426thrust24THRUST_300001_SM_1000_NS12placeholders2_7E:
	.zero		1
	.type		_ZN40_INTERNAL_eb369c0c_4_k_cu_418c8faf_620424cuda3std3__45__cpo6rbeginE,@object
	.size		_ZN40_INTERNAL_eb369c0c_4_k_cu_418c8faf_620424cuda3std3__45__cpo6rbeginE,(_ZN40_INTERNAL_eb369c0c_4_k_cu_418c8faf_620424cuda3std6ranges3__45__cpo7advanceE - _ZN40_INTERNAL_eb369c0c_4_k_cu_418c8faf_620424cuda3std3__45__cpo6rbeginE)
_ZN40_INTERNAL_eb369c0c_4_k_cu_418c8faf_620424cuda3std3__45__cpo6rbeginE:
	.zero		1
	.type		_ZN40_INTERNAL_eb369c0c_4_k_cu_418c8faf_620424cuda3std6ranges3__45__cpo7advanceE,@object
	.size		_ZN40_INTERNAL_eb369c0c_4_k_cu_418c8faf_620424cuda3std6ranges3__45__cpo7advanceE,(_ZN40_INTERNAL_eb369c0c_4_k_cu_418c8faf_620424cuda3std3__47nulloptE - _ZN40_INTERNAL_eb369c0c_4_k_cu_418c8faf_620424cuda3std6ranges3__45__cpo7advanceE)
_ZN40_INTERNAL_eb369c0c_4_k_cu_418c8faf_620424cuda3std6ranges3__45__cpo7advanceE:
	.zero		1
	.type		_ZN40_INTERNAL_eb369c0c_4_k_cu_418c8faf_620424cuda3std3__47nulloptE,@object
	.size		_ZN40_INTERNAL_eb369c0c_4_k_cu_418c8faf_620424cuda3std3__47nulloptE,(_ZN40_INTERNAL_eb369c0c_4_k_cu_418c8faf_620424cuda3std6ranges3__45__cpo8distanceE - _ZN40_INTERNAL_eb369c0c_4_k_cu_418c8faf_620424cuda3std3__47nulloptE)
_ZN40_INTERNAL_eb369c0c_4_k_cu_418c8faf_620424cuda3std3__47nulloptE:
	.zero		1
	.type		_ZN40_INTERNAL_eb369c0c_4_k_cu_418c8faf_620424cuda3std6ranges3__45__cpo8distanceE,@object
	.size		_ZN40_INTERNAL_eb369c0c_4_k_cu_418c8faf_620424cuda3std6ranges3__45__cpo8distanceE,(_ZN40_INTERNAL_eb369c0c_4_k_cu_418c8faf_620426thrust24THRUST_300001_SM_1000_NS12placeholders2_6E - _ZN40_INTERNAL_eb369c0c_4_k_cu_418c8faf_620424cuda3std6ranges3__45__cpo8distanceE)
_ZN40_INTERNAL_eb369c0c_4_k_cu_418c8faf_620424cuda3std6ranges3__45__cpo8distanceE:
	.zero		1
	.type		_ZN40_INTERNAL_eb369c0c_4_k_cu_418c8faf_620426thrust24THRUST_300001_SM_1000_NS12placeholders2_6E,@object
	.size		_ZN40_INTERNAL_eb369c0c_4_k_cu_418c8faf_620426thrust24THRUST_300001_SM_1000_NS12placeholders2_6E,(_ZN40_INTERNAL_eb369c0c_4_k_cu_418c8faf_620424cuda3std3__45__cpo4cendE - _ZN40_INTERNAL_eb369c0c_4_k_cu_418c8faf_620426thrust24THRUST_300001_SM_1000_NS12placeholders2_6E)
_ZN40_INTERNAL_eb369c0c_4_k_cu_418c8faf_620426thrust24THRUST_300001_SM_1000_NS12placeholders2_6E:
	.zero		1
	.type		_ZN40_INTERNAL_eb369c0c_4_k_cu_418c8faf_620424cuda3std3__45__cpo4cendE,@object
	.size		_ZN40_INTERNAL_eb369c0c_4_k_cu_418c8faf_620424cuda3std3__45__cpo4cendE,(_ZN40_INTERNAL_eb369c0c_4_k_cu_418c8faf_620424cuda3std6ranges3__45__cpo4cendE - _ZN40_INTERNAL_eb369c0c_4_k_cu_418c8faf_620424cuda3std3__45__cpo4cendE)
_ZN40_INTERNAL_eb369c0c_4_k_cu_418c8faf_620424cuda3std3__45__cpo4cendE:
	.zero		1
	.type		_ZN40_INTERNAL_eb369c0c_4_k_cu_418c8faf_620424cuda3std6ranges3__45__cpo4cendE,@object
	.size		_ZN40_INTERNAL_eb369c0c_4_k_cu_418c8faf_620424cuda3std6ranges3__45__cpo4cendE,(_ZN40_INTERNAL_eb369c0c_4_k_cu_418c8faf_620424cuda3std3__420unreachable_sentinelE - _ZN40_INTERNAL_eb369c0c_4_k_cu_418c8faf_620424cuda3std6ranges3__45__cpo4cendE)
_ZN40_INTERNAL_eb369c0c_4_k_cu_418c8faf_620424cuda3std6ranges3__45__cpo4cendE:
	.zero		1
	.type		_ZN40_INTERNAL_eb369c0c_4_k_cu_418c8faf_620424cuda3std3__420unreachable_sentinelE,@object
	.size		_ZN40_INTERNAL_eb369c0c_4_k_cu_418c8faf_620424cuda3std3__420unreachable_sentinelE,(_ZN40_INTERNAL_eb369c0c_4_k_cu_418c8faf_620424cuda3std6ranges3__45__cpo5ssizeE - _ZN40_INTERNAL_eb369c0c_4_k_cu_418c8faf_620424cuda3std3__420unreachable_sentinelE)
_ZN40_INTERNAL_eb369c0c_4_k_cu_418c8faf_620424cuda3std3__420unreachable_sentinelE:
	.zero		1
	.type		_ZN40_INTERNAL_eb369c0c_4_k_cu_418c8faf_620424cuda3std6ranges3__45__cpo5ssizeE,@object
	.size		_ZN40_INTERNAL_eb369c0c_4_k_cu_418c8faf_620424cuda3std6ranges3__45__cpo5ssizeE,(_ZN40_INTERNAL_eb369c0c_4_k_cu_418c8faf_620426thrust24THRUST_300001_SM_1000_NS12placeholders3_10E - _ZN40_INTERNAL_eb369c0c_4_k_cu_418c8faf_620424cuda3std6ranges3__45__cpo5ssizeE)
_ZN40_INTERNAL_eb369c0c_4_k_cu_418c8faf_620424cuda3std6ranges3__45__cpo5ssizeE:
	.zero		1
	.type		_ZN40_INTERNAL_eb369c0c_4_k_cu_418c8faf_620426thrust24THRUST_300001_SM_1000_NS12placeholders3_10E,@object
	.size		_ZN40_INTERNAL_eb369c0c_4_k_cu_418c8faf_620426thrust24THRUST_300001_SM_1000_NS12placeholders3_10E,(_ZN40_INTERNAL_eb369c0c_4_k_cu_418c8faf_620424cuda3std3__45__cpo5crendE - _ZN40_INTERNAL_eb369c0c_4_k_cu_418c8faf_620426thrust24THRUST_300001_SM_1000_NS12placeholders3_10E)
_ZN40_INTERNAL_eb369c0c_4_k_cu_418c8faf_620426thrust24THRUST_300001_SM_1000_NS12placeholders3_10E:
	.zero		1
	.type		_ZN40_INTERNAL_eb369c0c_4_k_cu_418c8faf_620424cuda3std3__45__cpo5crendE,@object
	.size		_ZN40_INTERNAL_eb369c0c_4_k_cu_418c8faf_620424cuda3std3__45__cpo5crendE,(_ZN40_INTERNAL_eb369c0c_4_k_cu_418c8faf_620424cuda3std6ranges3__45__cpo4prevE - _ZN40_INTERNAL_eb369c0c_4_k_cu_418c8faf_620424cuda3std3__45__cpo5crendE)
_ZN40_INTERNAL_eb369c0c_4_k_cu_418c8faf_620424cuda3std3__45__cpo5crendE:
	.zero		1
	.type		_ZN40_INTERNAL_eb369c0c_4_k_cu_418c8faf_620424cuda3std6ranges3__45__cpo4prevE,@object
	.size		_ZN40_INTERNAL_eb369c0c_4_k_cu_418c8faf_620424cuda3std6ranges3__45__cpo4prevE,(_ZN40_INTERNAL_eb369c0c_4_k_cu_418c8faf_620424cuda3std6ranges3__45__cpo9iter_moveE - _ZN40_INTERNAL_eb369c0c_4_k_cu_418c8faf_620424cuda3std6ranges3__45__cpo4prevE)
_ZN40_INTERNAL_eb369c0c_4_k_cu_418c8faf_620424cuda3std6ranges3__45__cpo4prevE:
	.zero		1
	.type		_ZN40_INTERNAL_eb369c0c_4_k_cu_418c8faf_620424cuda3std6ranges3__45__cpo9iter_moveE,@object
	.size		_ZN40_INTERNAL_eb369c0c_4_k_cu_418c8faf_620424cuda3std6ranges3__45__cpo9iter_moveE,(_ZN40_INTERNAL_eb369c0c_4_k_cu_418c8faf_620426thrust24THRUST_300001_SM_1000_NS12placeholders2_2E - _ZN40_INTERNAL_eb369c0c_4_k_cu_418c8faf_620424cuda3std6ranges3__45__cpo9iter_moveE)
_ZN40_INTERNAL_eb369c0c_4_k_cu_418c8faf_620424cuda3std6ranges3__45__cpo9iter_moveE:
	.zero		1
	.type		_ZN40_INTERNAL_eb369c0c_4_k_cu_418c8faf_620426thrust24THRUST_300001_SM_1000_NS12placeholders2_2E,@object
	.size		_ZN40_INTERNAL_eb369c0c_4_k_cu_418c8faf_620426thrust24THRUST_300001_SM_1000_NS12placeholders2_2E,(_ZN40_INTERNAL_eb369c0c_4_k_cu_418c8faf_620426thrust24THRUST_300001_SM_1000_NS12placeholders2_4E - _ZN40_INTERNAL_eb369c0c_4_k_cu_418c8faf_620426thrust24THRUST_300001_SM_1000_NS12placeholders2_2E)
_ZN40_INTERNAL_eb369c0c_4_k_cu_418c8faf_620426thrust24THRUST_300001_SM_1000_NS12placeholders2_2E:
	.zero		1
	.type		_ZN40_INTERNAL_eb369c0c_4_k_cu_418c8faf_620426thrust24THRUST_300001_SM_1000_NS12placeholders2_4E,@object
	.size		_ZN40_INTERNAL_eb369c0c_4_k_cu_418c8faf_620426thrust24THRUST_300001_SM_1000_NS12placeholders2_4E,(_ZN40_INTERNAL_eb369c0c_4_k_cu_418c8faf_620424cuda3std3__45__cpo3endE - _ZN40_INTERNAL_eb369c0c_4_k_cu_418c8faf_620426thrust24THRUST_300001_SM_1000_NS12placeholders2_4E)
_ZN40_INTERNAL_eb369c0c_4_k_cu_418c8faf_620426thrust24THRUST_300001_SM_1000_NS12placeholders2_4E:
	.zero		1
	.type		_ZN40_INTERNAL_eb369c0c_4_k_cu_418c8faf_620424cuda3std3__45__cpo3endE,@object
	.size		_ZN40_INTERNAL_eb369c0c_4_k_cu_418c8faf_620424cuda3std3__45__cpo3endE,(_ZN40_INTERNAL_eb369c0c_4_k_cu_418c8faf_620424cuda3std6ranges3__45__cpo3endE - _ZN40_INTERNAL_eb369c0c_4_k_cu_418c8faf_620424cuda3std3__45__cpo3endE)
_ZN40_INTERNAL_eb369c0c_4_k_cu_418c8faf_620424cuda3std3__45__cpo3endE:
	.zero		1
	.type		_ZN40_INTERNAL_eb369c0c_4_k_cu_418c8faf_620424cuda3std6ranges3__45__cpo3endE,@object
	.size		_ZN40_INTERNAL_eb369c0c_4_k_cu_418c8faf_620424cuda3std6ranges3__45__cpo3endE,(_ZN40_INTERNAL_eb369c0c_4_k_cu_418c8faf_620424cuda3std3__419piecewise_constructE - _ZN40_INTERNAL_eb369c0c_4_k_cu_418c8faf_620424cuda3std6ranges3__45__cpo3endE)
_ZN40_INTERNAL_eb369c0c_4_k_cu_418c8faf_620424cuda3std6ranges3__45__cpo3endE:
	.zero		1
	.type		_ZN40_INTERNAL_eb369c0c_4_k_cu_418c8faf_620424cuda3std3__419piecewise_constructE,@object
	.size		_ZN40_INTERNAL_eb369c0c_4_k_cu_418c8faf_620424cuda3std3__419piecewise_constructE,(_ZN40_INTERNAL_eb369c0c_4_k_cu_418c8faf_620424cuda3std6ranges3__45__cpo5cdataE - _ZN40_INTERNAL_eb369c0c_4_k_cu_418c8faf_620424cuda3std3__419piecewise_constructE)
_ZN40_INTERNAL_eb369c0c_4_k_cu_418c8faf_620424cuda3std3__419piecewise_constructE:
	.zero		1
	.type		_ZN40_INTERNAL_eb369c0c_4_k_cu_418c8faf_620424cuda3std6ranges3__45__cpo5cdataE,@object
	.size		_ZN40_INTERNAL_eb369c0c_4_k_cu_418c8faf_620424cuda3std6ranges3__45__cpo5cdataE,(_ZN40_INTERNAL_eb369c0c_4_k_cu_418c8faf_620426thrust24THRUST_300001_SM_1000_NS12placeholders2_8E - _ZN40_INTERNAL_eb369c0c_4_k_cu_418c8faf_620424cuda3std6ranges3__45__cpo5cdataE)
_ZN40_INTERNAL_eb369c0c_4_k_cu_418c8faf_620424cuda3std6ranges3__45__cpo5cdataE:
	.zero		1
	.type		_ZN40_INTERNAL_eb369c0c_4_k_cu_418c8faf_620426thrust24THRUST_300001_SM_1000_NS12placeholders2_8E,@object
	.size		_ZN40_INTERNAL_eb369c0c_4_k_cu_418c8faf_620426thrust24THRUST_300001_SM_1000_NS12placeholders2_8E,(_ZN40_INTERNAL_eb369c0c_4_k_cu_418c8faf_620424cuda3std3__45__cpo4rendE - _ZN40_INTERNAL_eb369c0c_4_k_cu_418c8faf_620426thrust24THRUST_300001_SM_1000_NS12placeholders2_8E)
_ZN40_INTERNAL_eb369c0c_4_k_cu_418c8faf_620426thrust24THRUST_300001_SM_1000_NS12placeholders2_8E:
	.zero		1
	.type		_ZN40_INTERNAL_eb369c0c_4_k_cu_418c8faf_620424cuda3std3__45__cpo4rendE,@object
	.size		_ZN40_INTERNAL_eb369c0c_4_k_cu_418c8faf_620424cuda3std3__45__cpo4rendE,(_ZN40_INTERNAL_eb369c0c_4_k_cu_418c8faf_620424cuda3std6ranges3__45__cpo9iter_swapE - _ZN40_INTERNAL_eb369c0c_4_k_cu_418c8faf_620424cuda3std3__45__cpo4rendE)
_ZN40_INTERNAL_eb369c0c_4_k_cu_418c8faf_620424cuda3std3__45__cpo4rendE:
	.zero		1
	.type		_ZN40_INTERNAL_eb369c0c_4_k_cu_418c8faf_620424cuda3std6ranges3__45__cpo9iter_swapE,@object
	.size		_ZN40_INTERNAL_eb369c0c_4_k_cu_418c8faf_620424cuda3std6ranges3__45__cpo9iter_swapE,(_ZN40_INTERNAL_eb369c0c_4_k_cu_418c8faf_620424cuda3std3__48unexpectE - _ZN40_INTERNAL_eb369c0c_4_k_cu_418c8faf_620424cuda3std6ranges3__45__cpo9iter_swapE)
_ZN40_INTERNAL_eb369c0c_4_k_cu_418c8faf_620424cuda3std6ranges3__45__cpo9iter_swapE:
	.zero		1
	.type		_ZN40_INTERNAL_eb369c0c_4_k_cu_418c8faf_620424cuda3std3__48unexpectE,@object
	.size		_ZN40_INTERNAL_eb369c0c_4_k_cu_418c8faf_620424cuda3std3__48unexpectE,(_ZN40_INTERNAL_eb369c0c_4_k_cu_418c8faf_620426thrust24THRUST_300001_SM_1000_NS6system6detail10sequential3seqE - _ZN40_INTERNAL_eb369c0c_4_k_cu_418c8faf_620424cuda3std3__48unexpectE)
_ZN40_INTERNAL_eb369c0c_4_k_cu_418c8faf_620424cuda3std3__48unexpectE:
	.zero		1
	.type		_ZN40_INTERNAL_eb369c0c_4_k_cu_418c8faf_620426thrust24THRUST_300001_SM_1000_NS6system6detail10sequential3seqE,@object
	.size		_ZN40_INTERNAL_eb369c0c_4_k_cu_418c8faf_620426thrust24THRUST_300001_SM_1000_NS6system6detail10sequential3seqE,(.L_38 - _ZN40_INTERNAL_eb369c0c_4_k_cu_418c8faf_620426thrust24THRUST_300001_SM_1000_NS6system6detail10sequential3seqE)
_ZN40_INTERNAL_eb369c0c_4_k_cu_418c8faf_620426thrust24THRUST_300001_SM_1000_NS6system6detail10sequential3seqE:
	.zero		1
.L_38:


//--------------------- .nv.constant0._ZN3cub18CUB_300001_SM_10006detail11EmptyKernelIvEEvv --------------------------
	.section	.nv.constant0._ZN3cub18CUB_300001_SM_10006detail11EmptyKernelIvEEvv,"a",@progbits
	.sectionflags	@""
	.align	4
.nv.constant0._ZN3cub18CUB_300001_SM_10006detail11EmptyKernelIvEEvv:
	.zero		896


//--------------------- SYMBOLS --------------------------

	.type		.nv.reservedSmem.offset0,@object
	.size		.nv.reservedSmem.offset0,0x4
